//
// Generated by NVIDIA NVVM Compiler
//
// Compiler Build ID: CL-36424714
// Cuda compilation tools, release 13.0, V13.0.88
// Based on NVVM 20.0.0
//

.version 9.0
.target sm_100
.address_size 64

	// .globl	_Z19bitonic_sort_kernelPiiiiibi

.visible .entry _Z19bitonic_sort_kernelPiiiiibi(
	.param .u64 .ptr .align 1 _Z19bitonic_sort_kernelPiiiiibi_param_0,
	.param .u32 _Z19bitonic_sort_kernelPiiiiibi_param_1,
	.param .u32 _Z19bitonic_sort_kernelPiiiiibi_param_2,
	.param .u32 _Z19bitonic_sort_kernelPiiiiibi_param_3,
	.param .u32 _Z19bitonic_sort_kernelPiiiiibi_param_4,
	.param .u8 _Z19bitonic_sort_kernelPiiiiibi_param_5,
	.param .u32 _Z19bitonic_sort_kernelPiiiiibi_param_6
)
{
	.reg .pred 	%p<12>;
	.reg .b16 	%rs<2>;
	.reg .b32 	%r<39>;
	.reg .b64 	%rd<7>;

	ld.param.u64 	%rd2, [_Z19bitonic_sort_kernelPiiiiibi_param_0];
	ld.param.u32 	%r17, [_Z19bitonic_sort_kernelPiiiiibi_param_1];
	ld.param.u32 	%r18, [_Z19bitonic_sort_kernelPiiiiibi_param_2];
	ld.param.u32 	%r19, [_Z19bitonic_sort_kernelPiiiiibi_param_3];
	ld.param.u32 	%r20, [_Z19bitonic_sort_kernelPiiiiibi_param_4];
	ld.param.s8 	%rs1, [_Z19bitonic_sort_kernelPiiiiibi_param_5];
	ld.param.u32 	%r21, [_Z19bitonic_sort_kernelPiiiiibi_param_6];
	mov.u32 	%r22, %ctaid.x;
	mov.u32 	%r1, %ntid.x;
	mov.u32 	%r23, %tid.x;
	mad.lo.s32 	%r24, %r22, %r1, %r23;
	mul.lo.s32 	%r36, %r21, %r24;
	shr.u32 	%r25, %r17, 31;
	add.s32 	%r26, %r17, %r25;
	shr.s32 	%r3, %r26, 1;
	setp.ge.u32 	%p1, %r36, %r3;
	@%p1 bra 	$L__BB0_9;
	setp.eq.s32 	%p2, %r21, 0;
	mov.u32 	%r27, %nctaid.x;
	mul.lo.s32 	%r4, %r27, %r1;
	@%p2 bra 	$L__BB0_9;
	cvta.to.global.u64 	%rd1, %rd2;
	neg.s32 	%r5, %r21;
	mul.lo.s32 	%r6, %r4, %r21;
	add.s32 	%r7, %r19, -1;
	add.s32 	%r8, %r20, 1;
$L__BB0_3:
	mov.u32 	%r37, %r36;
	mov.u32 	%r38, %r5;
$L__BB0_4:
	setp.ge.u32 	%p3, %r37, %r3;
	@%p3 bra 	$L__BB0_8;
	shr.u32 	%r28, %r37, %r20;
	shl.b32 	%r29, %r28, %r8;
	and.b32  	%r30, %r37, %r7;
	or.b32  	%r12, %r29, %r30;
	add.s32 	%r13, %r12, %r19;
	setp.ge.u32 	%p4, %r13, %r17;
	@%p4 bra 	$L__BB0_7;
	setp.ne.s16 	%p5, %rs1, 0;
	and.b32  	%r31, %r12, %r18;
	setp.eq.s32 	%p6, %r31, 0;
	mul.wide.u32 	%rd3, %r12, 4;
	add.s64 	%rd4, %rd1, %rd3;
	ld.global.u32 	%r32, [%rd4];
	mul.wide.u32 	%rd5, %r13, 4;
	add.s64 	%rd6, %rd1, %rd5;
	ld.global.u32 	%r33, [%rd6];
	setp.gt.s32 	%p7, %r32, %r33;
	xor.pred  	%p8, %p5, %p6;
	xor.pred  	%p9, %p8, %p7;
	selp.b32 	%r34, %r33, %r32, %p9;
	st.global.u32 	[%rd4], %r34;
	selp.b32 	%r35, %r32, %r33, %p9;
	st.global.u32 	[%rd6], %r35;
$L__BB0_7:
	add.s32 	%r38, %r38, 1;
	setp.ne.s32 	%p10, %r38, 0;
	add.s32 	%r37, %r37, 1;
	@%p10 bra 	$L__BB0_4;
$L__BB0_8:
	add.s32 	%r36, %r36, %r6;
	setp.lt.u32 	%p11, %r36, %r3;
	@%p11 bra 	$L__BB0_3;
$L__BB0_9:
	ret;

}


// ===== COMPILED SASS (sm_100) =====

	.target	sm_100

	.elftype	@"ET_EXEC"


//--------------------- .note.nv.tkinfo           --------------------------
	.section	.note.nv.tkinfo,"",@"SHT_NOTE"
	.sectionflags	@"SHF_NOTE_NV_TKINFO"
	.tkinfo
        /*0018*/ 	.word	0x00000002
        /*0030*/ 	.string	""
        /*0030*/ 	.string	"ptxas"
        /*0030*/ 	.string	"Cuda compilation tools, release 13.0, V13.0.88"
        /*0030*/ 	.string	"Build cuda_13.0.r13.0/compiler.36424714_0"
        /*0030*/ 	.string	"-arch sm_100 -m 64 "



//--------------------- .note.nv.cuinfo           --------------------------
	.section	.note.nv.cuinfo,"",@"SHT_NOTE"
	.sectionflags	@"SHF_NOTE_NV_CUINFO"
        /*0018*/ 	.short	0x0002
        /*001a*/ 	.short	0x0064
        /*001c*/ 	.short	0x0082
	.zero		2


//--------------------- .nv.info                  --------------------------
	.section	.nv.info,"",@"SHT_CUDA_INFO"
	.align	4


	//----- nvinfo : EIATTR_REGCOUNT
	.align		4
        /*0000*/ 	.byte	0x04, 0x2f
        /*0002*/ 	.short	(.L_1 - .L_0)
	.align		4
.L_0:
        /*0004*/ 	.word	index@(_Z19bitonic_sort_kernelPiiiiibi)
        /*0008*/ 	.word	0x00000010


	//----- nvinfo : EIATTR_FRAME_SIZE
	.align		4
.L_1:
        /*000c*/ 	.byte	0x04, 0x11
        /*000e*/ 	.short	(.L_3 - .L_2)
	.align		4
.L_2:
        /*0010*/ 	.word	index@(_Z19bitonic_sort_kernelPiiiiibi)
        /*0014*/ 	.word	0x00000000


	//----- nvinfo : EIATTR_MIN_STACK_SIZE
	.align		4
.L_3:
        /*0018*/ 	.byte	0x04, 0x12
        /*001a*/ 	.short	(.L_5 - .L_4)
	.align		4
.L_4:
        /*001c*/ 	.word	index@(_Z19bitonic_sort_kernelPiiiiibi)
        /*0020*/ 	.word	0x00000000
.L_5:


//--------------------- .nv.compat                --------------------------
	.section	.nv.compat,"",@"SHT_CUDA_COMPAT_INFO"
	.align	4
        /*0000*/ 	.byte	0x02, 0x09, 0x00, 0x00, 0x02, 0x02, 0x01, 0x00, 0x02, 0x05, 0x05, 0x00, 0x03, 0x07, 0x01, 0x01
        /*0010*/ 	.byte	0x02, 0x03, 0x00, 0x00, 0x02, 0x06, 0x01, 0x00, 0x04, 0x0b, 0x08, 0x00, 0x09, 0x00, 0x00, 0x00
        /*0020*/ 	.byte	0x00, 0x00, 0x00, 0x00


//--------------------- .nv.info._Z19bitonic_sort_kernelPiiiiibi --------------------------
	.section	.nv.info._Z19bitonic_sort_kernelPiiiiibi,"",@"SHT_CUDA_INFO"
	.sectionflags	@""
	.align	4


	//----- nvinfo : EIATTR_CUDA_API_VERSION
	.align		4
        /*0000*/ 	.byte	0x04, 0x37
        /*0002*/ 	.short	(.L_7 - .L_6)
.L_6:
        /*0004*/ 	.word	0x00000082


	//----- nvinfo : EIATTR_KPARAM_INFO
	.align		4
.L_7:
        /*0008*/ 	.byte	0x04, 0x17
        /*000a*/ 	.short	(.L_9 - .L_8)
.L_8:
        /*000c*/ 	.word	0x00000000
        /*0010*/ 	.short	0x0006
        /*0012*/ 	.short	0x001c
        /*0014*/ 	.byte	0x00, 0xf0, 0x11, 0x00


	//----- nvinfo : EIATTR_KPARAM_INFO
	.align		4
.L_9:
        /*0018*/ 	.byte	0x04, 0x17
        /*001a*/ 	.short	(.L_11 - .L_10)
.L_10:
        /*001c*/ 	.word	0x00000000
        /*0020*/ 	.short	0x0005
        /*0022*/ 	.short	0x0018
        /*0024*/ 	.byte	0x00, 0xf0, 0x05, 0x00


	//----- nvinfo : EIATTR_KPARAM_INFO
	.align		4
.L_11:
        /*0028*/ 	.byte	0x04, 0x17
        /*002a*/ 	.short	(.L_13 - .L_12)
.L_12:
        /*002c*/ 	.word	0x00000000
        /*0030*/ 	.short	0x0004
        /*0032*/ 	.short	0x0014
        /*0034*/ 	.byte	0x00, 0xf0, 0x11, 0x00


	//----- nvinfo : EIATTR_KPARAM_INFO
	.align		4
.L_13:
        /*0038*/ 	.byte	0x04, 0x17
        /*003a*/ 	.short	(.L_15 - .L_14)
.L_14:
        /*003c*/ 	.word	0x00000000
        /*0040*/ 	.short	0x0003
        /*0042*/ 	.short	0x0010
        /*0044*/ 	.byte	0x00, 0xf0, 0x11, 0x00


	//----- nvinfo : EIATTR_KPARAM_INFO
	.align		4
.L_15:
        /*0048*/ 	.byte	0x04, 0x17
        /*004a*/ 	.short	(.L_17 - .L_16)
.L_16:
        /*004c*/ 	.word	0x00000000
        /*0050*/ 	.short	0x0002
        /*0052*/ 	.short	0x000c
        /*0054*/ 	.byte	0x00, 0xf0, 0x11, 0x00


	//----- nvinfo : EIATTR_KPARAM_INFO
	.align		4
.L_17:
        /*0058*/ 	.byte	0x04, 0x17
        /*005a*/ 	.short	(.L_19 - .L_18)
.L_18:
        /*005c*/ 	.word	0x00000000
        /*0060*/ 	.short	0x0001
        /*0062*/ 	.short	0x0008
        /*0064*/ 	.byte	0x00, 0xf0, 0x11, 0x00


	//----- nvinfo : EIATTR_KPARAM_INFO
	.align		4
.L_19:
        /*0068*/ 	.byte	0x04, 0x17
        /*006a*/ 	.short	(.L_21 - .L_20)
.L_20:
        /*006c*/ 	.word	0x00000000
        /*0070*/ 	.short	0x0000
        /*0072*/ 	.short	0x0000
        /*0074*/ 	.byte	0x00, 0xf5, 0x21, 0x00


	//----- nvinfo : EIATTR_SPARSE_MMA_MASK
	.align		4
.L_21:
        /*0078*/ 	.byte	0x03, 0x50
        /*007a*/ 	.short	0x0000


	//----- nvinfo : EIATTR_MAXREG_COUNT
	.align		4
        /*007c*/ 	.byte	0x03, 0x1b
        /*007e*/ 	.short	0x00ff


	//----- nvinfo : EIATTR_MERCURY_ISA_VERSION
	.align		4
        /*0080*/ 	.byte	0x03, 0x5f
        /*0082*/ 	.short	0x0101


	//----- nvinfo : EIATTR_VRC_CTA_INIT_COUNT
	.align		4
        /*0084*/ 	.byte	0x02, 0x4a
	.zero		1
	.zero		1


	//----- nvinfo : EIATTR_EXIT_INSTR_OFFSETS
	.align		4
        /*0088*/ 	.byte	0x04, 0x1c
        /*008a*/ 	.short	(.L_23 - .L_22)


	//   ....[0]....
.L_22:
        /*008c*/ 	.word	0x000000b0


	//   ....[1]....
        /*0090*/ 	.word	0x000000f0


	//   ....[2]....
        /*0094*/ 	.word	0x000003c0


	//----- nvinfo : EIATTR_CRS_STACK_SIZE
	.align		4
.L_23:
        /*0098*/ 	.byte	0x04, 0x1e
        /*009a*/ 	.short	(.L_25 - .L_24)
.L_24:
        /*009c*/ 	.word	0x00000000


	//----- nvinfo : EIATTR_CBANK_PARAM_SIZE
	.align		4
.L_25:
        /*00a0*/ 	.byte	0x03, 0x19
        /*00a2*/ 	.short	0x0020


	//----- nvinfo : EIATTR_PARAM_CBANK
	.align		4
        /*00a4*/ 	.byte	0x04, 0x0a
        /*00a6*/ 	.short	(.L_27 - .L_26)
	.align		4
.L_26:
        /*00a8*/ 	.word	index@(.nv.constant0._Z19bitonic_sort_kernelPiiiiibi)
        /*00ac*/ 	.short	0x0380
        /*00ae*/ 	.short	0x0020


	//----- nvinfo : EIATTR_SW_WAR
	.align		4
.L_27:
        /*00b0*/ 	.byte	0x04, 0x36
        /*00b2*/ 	.short	(.L_29 - .L_28)
.L_28:
        /*00b4*/ 	.word	0x00000008
.L_29:


//--------------------- .nv.callgraph             --------------------------
	.section	.nv.callgraph,"",@"SHT_CUDA_CALLGRAPH"
	.align	4
	.sectionentsize	8
	.align		4
        /*0000*/ 	.word	0x00000000
	.align		4
        /*0004*/ 	.word	0xffffffff
	.align		4
        /*0008*/ 	.word	0x00000000
	.align		4
        /*000c*/ 	.word	0xfffffffe
	.align		4
        /*0010*/ 	.word	0x00000000
	.align		4
        /*0014*/ 	.word	0xfffffffd
	.align		4
        /*0018*/ 	.word	0x00000000
	.align		4
        /*001c*/ 	.word	0xfffffffc


//--------------------- .text._Z19bitonic_sort_kernelPiiiiibi --------------------------
	.section	.text._Z19bitonic_sort_kernelPiiiiibi,"ax",@progbits
	.align	128
        .global         _Z19bitonic_sort_kernelPiiiiibi
        .type           _Z19bitonic_sort_kernelPiiiiibi,@function
        .size           _Z19bitonic_sort_kernelPiiiiibi,(.L_x_7 - _Z19bitonic_sort_kernelPiiiiibi)
        .other          _Z19bitonic_sort_kernelPiiiiibi,@"STO_CUDA_ENTRY STV_DEFAULT"
_Z19bitonic_sort_kernelPiiiiibi:
.text._Z19bitonic_sort_kernelPiiiiibi:
[----:B------:R-:W-:Y:S01]  /*0000*/  LDC R1, c[0x0][0x37c] ;  /* 0x0000df00ff017b82 */ /* 0x000fe20000000800 */
[----:B------:R-:W0:Y:S07]  /*0010*/  S2R R0, SR_TID.X ;  /* 0x0000000000007919 */ /* 0x000e2e0000002100 */
[----:B------:R-:W0:Y:S01]  /*0020*/  S2UR UR5, SR_CTAID.X ;  /* 0x00000000000579c3 */ /* 0x000e220000002500 */
[----:B------:R-:W1:Y:S01]  /*0030*/  LDCU UR4, c[0x0][0x388] ;  /* 0x00007100ff0477ac */ /* 0x000e620008000800 */
[----:B------:R-:W2:Y:S06]  /*0040*/  LDCU UR10, c[0x0][0x39c] ;  /* 0x00007380ff0a77ac */ /* 0x000eac0008000800 */
[----:B------:R-:W0:Y:S01]  /*0050*/  LDC R9, c[0x0][0x360] ;  /* 0x0000d800ff097b82 */ /* 0x000e220000000800 */
[----:B-1----:R-:W-:-:S04]  /*0060*/  ULEA.HI UR4, UR4, UR4, URZ, 0x1 ;  /* 0x0000000404047291 */ /* 0x002fc8000f8f08ff */
[----:B------:R-:W-:Y:S01]  /*0070*/  USHF.R.S32.HI UR4, URZ, 0x1, UR4 ;  /* 0x00000001ff047899 */ /* 0x000fe20008011404 */
[----:B0-----:R-:W-:-:S04]  /*0080*/  IMAD R0, R9, UR5, R0 ;  /* 0x0000000509007c24 */ /* 0x001fc8000f8e0200 */
[----:B--2---:R-:W-:-:S05]  /*0090*/  IMAD R0, R0, UR10, RZ ;  /* 0x0000000a00007c24 */ /* 0x004fca000f8e02ff */
[----:B------:R-:W-:-:S13]  /*00a0*/  ISETP.GE.U32.AND P0, PT, R0, UR4, PT ;  /* 0x0000000400007c0c */ /* 0x000fda000bf06070 */
[----:B------:R-:W-:Y:S05]  /*00b0*/  @P0 EXIT ;  /* 0x000000000000094d */ /* 0x000fea0003800000 */
[----:B------:R-:W0:Y:S01]  /*00c0*/  LDCU UR5, c[0x0][0x370] ;  /* 0x00006e00ff0577ac */ /* 0x000e220008000800 */
[----:B------:R-:W-:Y:S01]  /*00d0*/  ISETP.NE.AND P0, PT, RZ, UR10, PT ;  /* 0x0000000aff007c0c */ /* 0x000fe2000bf05270 */
[----:B0-----:R-:W-:-:S12]  /*00e0*/  IMAD R9, R9, UR5, RZ ;  /* 0x0000000509097c24 */ /* 0x001fd8000f8e02ff */
[----:B------:R-:W-:Y:S05]  /*00f0*/  @!P0 EXIT ;  /* 0x000000000000894d */ /* 0x000fea0003800000 */
[----:B------:R-:W0:Y:S01]  /*0100*/  LDCU.64 UR6, c[0x0][0x390] ;  /* 0x00007200ff0677ac */ /* 0x000e220008000a00 */
[----:B------:R-:W1:Y:S01]  /*0110*/  LDCU.64 UR8, c[0x0][0x358] ;  /* 0x00006b00ff0877ac */ /* 0x000e620008000a00 */
[----:B------:R-:W2:Y:S01]  /*0120*/  LDCU UR16, c[0x0][0x388] ;  /* 0x00007100ff1077ac */ /* 0x000ea20008000800 */
[----:B------:R-:W3:Y:S01]  /*0130*/  LDCU.U8 UR12, c[0x0][0x398] ;  /* 0x00007300ff0c77ac */ /* 0x000ee20008000000 */
[----:B------:R-:W4:Y:S01]  /*0140*/  LDCU UR13, c[0x0][0x38c] ;  /* 0x00007180ff0d77ac */ /* 0x000f220008000800 */
[----:B0-----:R-:W-:Y:S01]  /*0150*/  UIADD3 UR5, UPT, UPT, UR6, -0x1, URZ ;  /* 0xffffffff06057890 */ /* 0x001fe2000fffe0ff */
[----:B------:R-:W0:Y:S01]  /*0160*/  LDCU.64 UR14, c[0x0][0x390] ;  /* 0x00007200ff0e77ac */ /* 0x000e220008000a00 */
[----:B------:R-:W-:Y:S02]  /*0170*/  UIADD3 UR6, UPT, UPT, UR7, 0x1, URZ ;  /* 0x0000000107067890 */ /* 0x000fe4000fffe0ff */
[----:B-1234-:R-:W-:-:S12]  /*0180*/  UIADD3 UR11, UPT, UPT, -UR10, URZ, URZ ;  /* 0x000000ff0a0b7290 */ /* 0x01efd8000fffe1ff */
.L_x_5:
[----:B------:R-:W1:Y:S01]  /*0190*/  LDCU UR7, c[0x0][0x39c] ;  /* 0x00007380ff0777ac */ /* 0x000e620008000800 */
[----:B--2---:R-:W2:Y:S01]  /*01a0*/  LDC.64 R2, c[0x0][0x380] ;  /* 0x0000e000ff027b82 */ /* 0x004ea20000000a00 */
[--C-:B------:R-:W-:Y:S01]  /*01b0*/  IMAD.MOV.U32 R8, RZ, RZ, R0.reuse ;  /* 0x000000ffff087224 */ /* 0x100fe200078e0000 */
[----:B------:R-:W-:Y:S01]  /*01c0*/  BSSY.RECONVERGENT B0, `(.L_x_0) ;  /* 0x000001e000007945 */ /* 0x000fe20003800200 */
[----:B------:R-:W-:Y:S02]  /*01d0*/  IMAD.U32 R12, RZ, RZ, UR11 ;  /* 0x0000000bff0c7e24 */ /* 0x000fe4000f8e00ff */
[----:B-1----:R-:W-:-:S05]  /*01e0*/  IMAD R0, R9, UR7, R0 ;  /* 0x0000000709007c24 */ /* 0x002fca000f8e0200 */
[----:B------:R-:W-:-:S13]  /*01f0*/  ISETP.GE.U32.AND P1, PT, R0, UR4, PT ;  /* 0x0000000400007c0c */ /* 0x000fda000bf26070 */
.L_x_4:
[----:B------:R-:W-:-:S13]  /*0200*/  ISETP.GE.U32.AND P0, PT, R8, UR4, PT ;  /* 0x0000000408007c0c */ /* 0x000fda000bf06070 */
[----:B0-----:R-:W-:Y:S05]  /*0210*/  @P0 BRA `(.L_x_1) ;  /* 0x0000000000600947 */ /* 0x001fea0003800000 */
[----:B0-----:R-:W-:Y:S01]  /*0220*/  SHF.R.U32.HI R4, RZ, UR15, R8 ;  /* 0x0000000fff047c19 */ /* 0x001fe20008011608 */
[----:B------:R-:W-:Y:S03]  /*0230*/  BSSY.RECONVERGENT B1, `(.L_x_2) ;  /* 0x0000012000017945 */ /* 0x000fe60003800200 */
[----:B------:R-:W-:-:S04]  /*0240*/  SHF.L.U32 R5, R4, UR6, RZ ;  /* 0x0000000604057c19 */ /* 0x000fc800080006ff */
[----:B------:R-:W-:-:S05]  /*0250*/  LOP3.LUT R13, R5, UR5, R8, 0xf8, !PT ;  /* 0x00000005050d7c12 */ /* 0x000fca000f8ef808 */
[----:B------:R-:W-:-:S05]  /*0260*/  VIADD R7, R13, UR14 ;  /* 0x0000000e0d077c36 */ /* 0x000fca0008000000 */
[----:B------:R-:W-:-:S13]  /*0270*/  ISETP.GE.U32.AND P0, PT, R7, UR16, PT ;  /* 0x0000001007007c0c */ /* 0x000fda000bf06070 */
[----:B------:R-:W-:Y:S05]  /*0280*/  @P0 BRA `(.L_x_3) ;  /* 0x0000000000300947 */ /* 0x000fea0003800000 */
[----:B--2---:R-:W-:-:S04]  /*0290*/  IMAD.WIDE.U32 R4, R13, 0x4, R2 ;  /* 0x000000040d047825 */ /* 0x004fc800078e0002 */
[----:B------:R-:W-:Y:S01]  /*02a0*/  IMAD.WIDE.U32 R6, R7, 0x4, R2 ;  /* 0x0000000407067825 */ /* 0x000fe200078e0002 */
[----:B------:R-:W2:Y:S04]  /*02b0*/  LDG.E R10, desc[UR8][R4.64] ;  /* 0x00000008040a7981 */ /* 0x000ea8000c1e1900 */
[----:B------:R-:W2:Y:S01]  /*02c0*/  LDG.E R11, desc[UR8][R6.64] ;  /* 0x00000008060b7981 */ /* 0x000ea2000c1e1900 */
[----:B------:R-:W-:Y:S01]  /*02d0*/  UPRMT UR7, UR12, 0x8880, URZ ;  /* 0x000088800c077896 */ /* 0x000fe200080000ff */
[----:B------:R-:W-:-:S05]  /*02e0*/  LOP3.LUT P0, RZ, R13, UR13, RZ, 0xc0, !PT ;  /* 0x0000000d0dff7c12 */ /* 0x000fca000f80c0ff */
[----:B------:R-:W-:-:S04]  /*02f0*/  ISETP.NE.XOR P0, PT, RZ, UR7, !P0 ;  /* 0x00000007ff007c0c */ /* 0x000fc8000c705a70 */
[----:B--2---:R-:W-:-:S04]  /*0300*/  ISETP.GT.XOR P0, PT, R10, R11, P0 ;  /* 0x0000000b0a00720c */ /* 0x004fc80000704a70 */
[----:B------:R-:W-:Y:S02]  /*0310*/  SEL R13, R11, R10, P0 ;  /* 0x0000000a0b0d7207 */ /* 0x000fe40000000000 */
[----:B------:R-:W-:-:S03]  /*0320*/  SEL R11, R10, R11, P0 ;  /* 0x0000000b0a0b7207 */ /* 0x000fc60000000000 */
[----:B------:R0:W-:Y:S04]  /*0330*/  STG.E desc[UR8][R4.64], R13 ;  /* 0x0000000d04007986 */ /* 0x0001e8000c101908 */
[----:B------:R0:W-:Y:S02]  /*0340*/  STG.E desc[UR8][R6.64], R11 ;  /* 0x0000000b06007986 */ /* 0x0001e4000c101908 */
.L_x_3:
[----:B------:R-:W-:Y:S05]  /*0350*/  BSYNC.RECONVERGENT B1 ;  /* 0x0000000000017941 */ /* 0x000fea0003800200 */
.L_x_2:
[----:B------:R-:W-:Y:S02]  /*0360*/  VIADD R12, R12, 0x1 ;  /* 0x000000010c0c7836 */ /* 0x000fe40000000000 */
[----:B------:R-:W-:-:S03]  /*0370*/  VIADD R8, R8, 0x1 ;  /* 0x0000000108087836 */ /* 0x000fc60000000000 */
[----:B------:R-:W-:-:S13]  /*0380*/  ISETP.NE.AND P0, PT, R12, RZ, PT ;  /* 0x000000ff0c00720c */ /* 0x000fda0003f05270 */
[----:B------:R-:W-:Y:S05]  /*0390*/  @P0 BRA `(.L_x_4) ;  /* 0xfffffffc00980947 */ /* 0x000fea000383ffff */
.L_x_1:
[----:B0-----:R-:W-:Y:S05]  /*03a0*/  BSYNC.RECONVERGENT B0 ;  /* 0x0000000000007941 */ /* 0x001fea0003800200 */
.L_x_0:
[----:B------:R-:W-:Y:S05]  /*03b0*/  @!P1 BRA `(.L_x_5) ;  /* 0xfffffffc00749947 */ /* 0x000fea000383ffff */
[----:B------:R-:W-:Y:S05]  /*03c0*/  EXIT ;  /* 0x000000000000794d */ /* 0x000fea0003800000 */
.L_x_6:
[----:B------:R-:W-:-:S00]  /*03d0*/  BRA `(.L_x_6) ;  /* 0xfffffffc00fc7947 */ /* 0x000fc0000383ffff */
[----:B------:R-:W-:-:S00]  /*03e0*/  NOP ;  /* 0x0000000000007918 */ /* 0x000fc00000000000 */
        /* <DEDUP_REMOVED lines=9> */
.L_x_7:


//--------------------- .nv.shared.reserved.0     --------------------------
	.section	.nv.shared.reserved.0,"aw",@nobits
	.weak		__nv_reservedSMEM_offset_0_alias
	.size		__nv_reservedSMEM_offset_0_alias, 0, 64
	.other		__nv_reservedSMEM_offset_0_alias,@"STO_CUDA_RESERVED_SHARED STV_DEFAULT"
__nv_reservedSMEM_offset_0_alias:
	.zero		0
	.zero		64


//--------------------- .nv.constant0._Z19bitonic_sort_kernelPiiiiibi --------------------------
	.section	.nv.constant0._Z19bitonic_sort_kernelPiiiiibi,"a",@progbits
	.sectionflags	@""
	.align	4
.nv.constant0._Z19bitonic_sort_kernelPiiiiibi:
	.zero		928


//--------------------- SYMBOLS --------------------------

	.type		.nv.reservedSmem.offset0,@object
	.size		.nv.reservedSmem.offset0,0x4
